//
// Generated by NVIDIA NVVM Compiler
//
// Compiler Build ID: CL-36424714
// Cuda compilation tools, release 13.0, V13.0.88
// Based on NVVM 20.0.0
//

.version 9.0
.target sm_100
.address_size 64

	// .globl	_Z12sumReductionPiS_
.extern .shared .align 16 .b8 temp[];

.visible .entry _Z12sumReductionPiS_(
	.param .u64 .ptr .align 1 _Z12sumReductionPiS__param_0,
	.param .u64 .ptr .align 1 _Z12sumReductionPiS__param_1
)
{
	.reg .pred 	%p<8>;
	.reg .b32 	%r<19>;
	.reg .b64 	%rd<9>;

	ld.param.u64 	%rd1, [_Z12sumReductionPiS__param_0];
	ld.param.u64 	%rd2, [_Z12sumReductionPiS__param_1];
	mov.u32 	%r1, %tid.x;
	mov.u32 	%r2, %ctaid.x;
	mov.u32 	%r18, %ntid.x;
	mad.lo.s32 	%r4, %r2, %r18, %r1;
	setp.gt.s32 	%p1, %r4, 99;
	@%p1 bra 	$L__BB0_7;
	cvta.to.global.u64 	%rd3, %rd1;
	mul.wide.s32 	%rd4, %r4, 4;
	add.s64 	%rd5, %rd3, %rd4;
	ld.global.u32 	%r8, [%rd5];
	shl.b32 	%r9, %r1, 2;
	mov.u32 	%r10, temp;
	add.s32 	%r5, %r10, %r9;
	st.shared.u32 	[%r5], %r8;
	bar.sync 	0;
	setp.lt.u32 	%p2, %r18, 2;
	@%p2 bra 	$L__BB0_5;
$L__BB0_2:
	shr.u32 	%r7, %r18, 1;
	setp.ge.u32 	%p3, %r1, %r7;
	add.s32 	%r11, %r7, %r4;
	setp.gt.s32 	%p4, %r11, 99;
	or.pred  	%p5, %p3, %p4;
	@%p5 bra 	$L__BB0_4;
	shl.b32 	%r12, %r7, 2;
	add.s32 	%r13, %r5, %r12;
	ld.shared.u32 	%r14, [%r13];
	ld.shared.u32 	%r15, [%r5];
	add.s32 	%r16, %r15, %r14;
	st.shared.u32 	[%r5], %r16;
$L__BB0_4:
	bar.sync 	0;
	setp.gt.u32 	%p6, %r18, 3;
	mov.u32 	%r18, %r7;
	@%p6 bra 	$L__BB0_2;
$L__BB0_5:
	setp.ne.s32 	%p7, %r1, 0;
	@%p7 bra 	$L__BB0_7;
	ld.shared.u32 	%r17, [temp];
	cvta.to.global.u64 	%rd6, %rd2;
	mul.wide.u32 	%rd7, %r2, 4;
	add.s64 	%rd8, %rd6, %rd7;
	st.global.u32 	[%rd8], %r17;
$L__BB0_7:
	ret;

}


// ===== COMPILED SASS (sm_100) =====

	.target	sm_100

	.elftype	@"ET_EXEC"


//--------------------- .note.nv.tkinfo           --------------------------
	.section	.note.nv.tkinfo,"",@"SHT_NOTE"
	.sectionflags	@"SHF_NOTE_NV_TKINFO"
	.tkinfo
        /*0018*/ 	.word	0x00000002
        /*0030*/ 	.string	""
        /*0030*/ 	.string	"ptxas"
        /*0030*/ 	.string	"Cuda compilation tools, release 13.0, V13.0.88"
        /*0030*/ 	.string	"Build cuda_13.0.r13.0/compiler.36424714_0"
        /*0030*/ 	.string	"-arch sm_100 -m 64 "



//--------------------- .note.nv.cuinfo           --------------------------
	.section	.note.nv.cuinfo,"",@"SHT_NOTE"
	.sectionflags	@"SHF_NOTE_NV_CUINFO"
        /*0018*/ 	.short	0x0002
        /*001a*/ 	.short	0x0064
        /*001c*/ 	.short	0x0082
	.zero		2


//--------------------- .nv.info                  --------------------------
	.section	.nv.info,"",@"SHT_CUDA_INFO"
	.align	4


	//----- nvinfo : EIATTR_REGCOUNT
	.align		4
        /*0000*/ 	.byte	0x04, 0x2f
        /*0002*/ 	.short	(.L_1 - .L_0)
	.align		4
.L_0:
        /*0004*/ 	.word	index@(_Z12sumReductionPiS_)
        /*0008*/ 	.word	0x0000000c


	//----- nvinfo : EIATTR_FRAME_SIZE
	.align		4
.L_1:
        /*000c*/ 	.byte	0x04, 0x11
        /*000e*/ 	.short	(.L_3 - .L_2)
	.align		4
.L_2:
        /*0010*/ 	.word	index@(_Z12sumReductionPiS_)
        /*0014*/ 	.word	0x00000000


	//----- nvinfo : EIATTR_MIN_STACK_SIZE
	.align		4
.L_3:
        /*0018*/ 	.byte	0x04, 0x12
        /*001a*/ 	.short	(.L_5 - .L_4)
	.align		4
.L_4:
        /*001c*/ 	.word	index@(_Z12sumReductionPiS_)
        /*0020*/ 	.word	0x00000000
.L_5:


//--------------------- .nv.compat                --------------------------
	.section	.nv.compat,"",@"SHT_CUDA_COMPAT_INFO"
	.align	4
        /*0000*/ 	.byte	0x02, 0x09, 0x00, 0x00, 0x02, 0x02, 0x01, 0x00, 0x02, 0x05, 0x05, 0x00, 0x03, 0x07, 0x01, 0x01
        /*0010*/ 	.byte	0x02, 0x03, 0x00, 0x00, 0x02, 0x06, 0x01, 0x00, 0x04, 0x0b, 0x08, 0x00, 0x09, 0x00, 0x00, 0x00
        /*0020*/ 	.byte	0x00, 0x00, 0x00, 0x00


//--------------------- .nv.info._Z12sumReductionPiS_ --------------------------
	.section	.nv.info._Z12sumReductionPiS_,"",@"SHT_CUDA_INFO"
	.sectionflags	@""
	.align	4


	//----- nvinfo : EIATTR_CUDA_API_VERSION
	.align		4
        /*0000*/ 	.byte	0x04, 0x37
        /*0002*/ 	.short	(.L_7 - .L_6)
.L_6:
        /*0004*/ 	.word	0x00000082


	//----- nvinfo : EIATTR_KPARAM_INFO
	.align		4
.L_7:
        /*0008*/ 	.byte	0x04, 0x17
        /*000a*/ 	.short	(.L_9 - .L_8)
.L_8:
        /*000c*/ 	.word	0x00000000
        /*0010*/ 	.short	0x0001
        /*0012*/ 	.short	0x0008
        /*0014*/ 	.byte	0x00, 0xf5, 0x21, 0x00


	//----- nvinfo : EIATTR_KPARAM_INFO
	.align		4
.L_9:
        /*0018*/ 	.byte	0x04, 0x17
        /*001a*/ 	.short	(.L_11 - .L_10)
.L_10:
        /*001c*/ 	.word	0x00000000
        /*0020*/ 	.short	0x0000
        /*0022*/ 	.short	0x0000
        /*0024*/ 	.byte	0x00, 0xf5, 0x21, 0x00


	//----- nvinfo : EIATTR_SPARSE_MMA_MASK
	.align		4
.L_11:
        /*0028*/ 	.byte	0x03, 0x50
        /*002a*/ 	.short	0x0000


	//----- nvinfo : EIATTR_MAXREG_COUNT
	.align		4
        /*002c*/ 	.byte	0x03, 0x1b
        /*002e*/ 	.short	0x00ff


	//----- nvinfo : EIATTR_NUM_BARRIERS
	.align		4
        /*0030*/ 	.byte	0x02, 0x4c
        /*0032*/ 	.byte	0x01
	.zero		1


	//----- nvinfo : EIATTR_MERCURY_ISA_VERSION
	.align		4
        /*0034*/ 	.byte	0x03, 0x5f
        /*0036*/ 	.short	0x0101


	//----- nvinfo : EIATTR_VRC_CTA_INIT_COUNT
	.align		4
        /*0038*/ 	.byte	0x02, 0x4a
	.zero		1
	.zero		1


	//----- nvinfo : EIATTR_EXIT_INSTR_OFFSETS
	.align		4
        /*003c*/ 	.byte	0x04, 0x1c
        /*003e*/ 	.short	(.L_13 - .L_12)


	//   ....[0]....
.L_12:
        /*0040*/ 	.word	0x00000070


	//   ....[1]....
        /*0044*/ 	.word	0x00000220


	//   ....[2]....
        /*0048*/ 	.word	0x000002a0


	//----- nvinfo : EIATTR_CBANK_PARAM_SIZE
	.align		4
.L_13:
        /*004c*/ 	.byte	0x03, 0x19
        /*004e*/ 	.short	0x0010


	//----- nvinfo : EIATTR_PARAM_CBANK
	.align		4
        /*0050*/ 	.byte	0x04, 0x0a
        /*0052*/ 	.short	(.L_15 - .L_14)
	.align		4
.L_14:
        /*0054*/ 	.word	index@(.nv.constant0._Z12sumReductionPiS_)
        /*0058*/ 	.short	0x0380
        /*005a*/ 	.short	0x0010


	//----- nvinfo : EIATTR_SW_WAR
	.align		4
.L_15:
        /*005c*/ 	.byte	0x04, 0x36
        /*005e*/ 	.short	(.L_17 - .L_16)
.L_16:
        /*0060*/ 	.word	0x00000008
.L_17:


//--------------------- .nv.callgraph             --------------------------
	.section	.nv.callgraph,"",@"SHT_CUDA_CALLGRAPH"
	.align	4
	.sectionentsize	8
	.align		4
        /*0000*/ 	.word	0x00000000
	.align		4
        /*0004*/ 	.word	0xffffffff
	.align		4
        /*0008*/ 	.word	0x00000000
	.align		4
        /*000c*/ 	.word	0xfffffffe
	.align		4
        /*0010*/ 	.word	0x00000000
	.align		4
        /*0014*/ 	.word	0xfffffffd
	.align		4
        /*0018*/ 	.word	0x00000000
	.align		4
        /*001c*/ 	.word	0xfffffffc


//--------------------- .text._Z12sumReductionPiS_ --------------------------
	.section	.text._Z12sumReductionPiS_,"ax",@progbits
	.align	128
        .global         _Z12sumReductionPiS_
        .type           _Z12sumReductionPiS_,@function
        .size           _Z12sumReductionPiS_,(.L_x_3 - _Z12sumReductionPiS_)
        .other          _Z12sumReductionPiS_,@"STO_CUDA_ENTRY STV_DEFAULT"
_Z12sumReductionPiS_:
.text._Z12sumReductionPiS_:
[----:B------:R-:W-:Y:S01]  /*0000*/  LDC R1, c[0x0][0x37c] ;  /* 0x0000df00ff017b82 */ /* 0x000fe20000000800 */
[----:B------:R-:W0:Y:S01]  /*0010*/  S2R R6, SR_TID.X ;  /* 0x0000000000067919 */ /* 0x000e220000002100 */
[----:B------:R-:W1:Y:S01]  /*0020*/  LDCU UR4, c[0x0][0x360] ;  /* 0x00006c00ff0477ac */ /* 0x000e620008000800 */
[----:B------:R-:W0:Y:S01]  /*0030*/  S2R R9, SR_CTAID.X ;  /* 0x0000000000097919 */ /* 0x000e220000002500 */
[----:B-1----:R-:W-:Y:S02]  /*0040*/  IMAD.U32 R0, RZ, RZ, UR4 ;  /* 0x00000004ff007e24 */ /* 0x002fe4000f8e00ff */
[----:B0-----:R-:W-:-:S05]  /*0050*/  IMAD R5, R9, UR4, R6 ;  /* 0x0000000409057c24 */ /* 0x001fca000f8e0206 */
[----:B------:R-:W-:-:S13]  /*0060*/  ISETP.GT.AND P0, PT, R5, 0x63, PT ;  /* 0x000000630500780c */ /* 0x000fda0003f04270 */
[----:B------:R-:W-:Y:S05]  /*0070*/  @P0 EXIT ;  /* 0x000000000000094d */ /* 0x000fea0003800000 */
[----:B------:R-:W0:Y:S01]  /*0080*/  LDC.64 R2, c[0x0][0x380] ;  /* 0x0000e000ff027b82 */ /* 0x000e220000000a00 */
[----:B------:R-:W1:Y:S01]  /*0090*/  LDCU.64 UR6, c[0x0][0x358] ;  /* 0x00006b00ff0677ac */ /* 0x000e620008000a00 */
[----:B0-----:R-:W-:-:S06]  /*00a0*/  IMAD.WIDE R2, R5, 0x4, R2 ;  /* 0x0000000405027825 */ /* 0x001fcc00078e0202 */
[----:B-1----:R-:W2:Y:S01]  /*00b0*/  LDG.E R2, desc[UR6][R2.64] ;  /* 0x0000000602027981 */ /* 0x002ea2000c1e1900 */
[----:B------:R-:W0:Y:S01]  /*00c0*/  S2UR UR5, SR_CgaCtaId ;  /* 0x00000000000579c3 */ /* 0x000e220000008800 */
[----:B------:R-:W-:Y:S01]  /*00d0*/  UMOV UR4, 0x400 ;  /* 0x0000040000047882 */ /* 0x000fe20000000000 */
[----:B------:R-:W-:Y:S02]  /*00e0*/  ISETP.GE.U32.AND P0, PT, R0, 0x2, PT ;  /* 0x000000020000780c */ /* 0x000fe40003f06070 */
[----:B------:R-:W-:Y:S01]  /*00f0*/  ISETP.NE.AND P1, PT, R6, RZ, PT ;  /* 0x000000ff0600720c */ /* 0x000fe20003f25270 */
[----:B0-----:R-:W-:-:S06]  /*0100*/  ULEA UR4, UR5, UR4, 0x18 ;  /* 0x0000000405047291 */ /* 0x001fcc000f8ec0ff */
[----:B------:R-:W-:-:S05]  /*0110*/  LEA R7, R6, UR4, 0x2 ;  /* 0x0000000406077c11 */ /* 0x000fca000f8e10ff */
[----:B--2---:R0:W-:Y:S01]  /*0120*/  STS [R7], R2 ;  /* 0x0000000207007388 */ /* 0x0041e20000000800 */
[----:B------:R-:W-:Y:S06]  /*0130*/  BAR.SYNC.DEFER_BLOCKING 0x0 ;  /* 0x0000000000007b1d */ /* 0x000fec0000010000 */
[----:B------:R-:W-:Y:S05]  /*0140*/  @!P0 BRA `(.L_x_0) ;  /* 0x0000000000348947 */ /* 0x000fea0003800000 */
.L_x_1:
[----:B------:R-:W-:-:S05]  /*0150*/  SHF.R.U32.HI R8, RZ, 0x1, R0 ;  /* 0x00000001ff087819 */ /* 0x000fca0000011600 */
[----:B0-----:R-:W-:-:S05]  /*0160*/  IMAD.IADD R2, R5, 0x1, R8 ;  /* 0x0000000105027824 */ /* 0x001fca00078e0208 */
[----:B------:R-:W-:-:S04]  /*0170*/  ISETP.GT.AND P0, PT, R2, 0x63, PT ;  /* 0x000000630200780c */ /* 0x000fc80003f04270 */
[----:B------:R-:W-:-:S13]  /*0180*/  ISETP.GE.U32.OR P0, PT, R6, R8, P0 ;  /* 0x000000080600720c */ /* 0x000fda0000706470 */
[----:B------:R-:W-:Y:S01]  /*0190*/  @!P0 IMAD R2, R8, 0x4, R7 ;  /* 0x0000000408028824 */ /* 0x000fe200078e0207 */
[----:B------:R-:W-:Y:S05]  /*01a0*/  @!P0 LDS R3, [R7] ;  /* 0x0000000007038984 */ /* 0x000fea0000000800 */
[----:B------:R-:W0:Y:S02]  /*01b0*/  @!P0 LDS R2, [R2] ;  /* 0x0000000002028984 */ /* 0x000e240000000800 */
[----:B0-----:R-:W-:-:S05]  /*01c0*/  @!P0 IMAD.IADD R4, R2, 0x1, R3 ;  /* 0x0000000102048824 */ /* 0x001fca00078e0203 */
[----:B------:R1:W-:Y:S01]  /*01d0*/  @!P0 STS [R7], R4 ;  /* 0x0000000407008388 */ /* 0x0003e20000000800 */
[----:B------:R-:W-:Y:S01]  /*01e0*/  BAR.SYNC.DEFER_BLOCKING 0x0 ;  /* 0x0000000000007b1d */ /* 0x000fe20000010000 */
[----:B------:R-:W-:Y:S01]  /*01f0*/  ISETP.GT.U32.AND P0, PT, R0, 0x3, PT ;  /* 0x000000030000780c */ /* 0x000fe20003f04070 */
[----:B------:R-:W-:-:S12]  /*0200*/  IMAD.MOV.U32 R0, RZ, RZ, R8 ;  /* 0x000000ffff007224 */ /* 0x000fd800078e0008 */
[----:B-1----:R-:W-:Y:S05]  /*0210*/  @P0 BRA `(.L_x_1) ;  /* 0xfffffffc00cc0947 */ /* 0x002fea000383ffff */
.L_x_0:
[----:B------:R-:W-:Y:S05]  /*0220*/  @P1 EXIT ;  /* 0x000000000000194d */ /* 0x000fea0003800000 */
[----:B------:R-:W1:Y:S01]  /*0230*/  S2UR UR5, SR_CgaCtaId ;  /* 0x00000000000579c3 */ /* 0x000e620000008800 */
[----:B------:R-:W-:-:S07]  /*0240*/  UMOV UR4, 0x400 ;  /* 0x0000040000047882 */ /* 0x000fce0000000000 */
[----:B0-----:R-:W0:Y:S01]  /*0250*/  LDC.64 R2, c[0x0][0x388] ;  /* 0x0000e200ff027b82 */ /* 0x001e220000000a00 */
[----:B-1----:R-:W-:Y:S01]  /*0260*/  ULEA UR4, UR5, UR4, 0x18 ;  /* 0x0000000405047291 */ /* 0x002fe2000f8ec0ff */
[----:B0-----:R-:W-:-:S08]  /*0270*/  IMAD.WIDE.U32 R2, R9, 0x4, R2 ;  /* 0x0000000409027825 */ /* 0x001fd000078e0002 */
[----:B------:R-:W0:Y:S04]  /*0280*/  LDS R5, [UR4] ;  /* 0x00000004ff057984 */ /* 0x000e280008000800 */
[----:B0-----:R-:W-:Y:S01]  /*0290*/  STG.E desc[UR6][R2.64], R5 ;  /* 0x0000000502007986 */ /* 0x001fe2000c101906 */
[----:B------:R-:W-:Y:S05]  /*02a0*/  EXIT ;  /* 0x000000000000794d */ /* 0x000fea0003800000 */
.L_x_2:
[----:B------:R-:W-:-:S00]  /*02b0*/  BRA `(.L_x_2) ;  /* 0xfffffffc00fc7947 */ /* 0x000fc0000383ffff */
[----:B------:R-:W-:-:S00]  /*02c0*/  NOP ;  /* 0x0000000000007918 */ /* 0x000fc00000000000 */
        /* <DEDUP_REMOVED lines=11> */
.L_x_3:


//--------------------- .nv.shared._Z12sumReductionPiS_ --------------------------
	.section	.nv.shared._Z12sumReductionPiS_,"aw",@nobits
	.sectionflags	@""
	.align	16
	.zero		1024


//--------------------- .nv.shared.reserved.0     --------------------------
	.section	.nv.shared.reserved.0,"aw",@nobits
	.weak		__nv_reservedSMEM_offset_0_alias
	.size		__nv_reservedSMEM_offset_0_alias, 0, 64
	.other		__nv_reservedSMEM_offset_0_alias,@"STO_CUDA_RESERVED_SHARED STV_DEFAULT"
__nv_reservedSMEM_offset_0_alias:
	.zero		0
	.zero		64


//--------------------- .nv.constant0._Z12sumReductionPiS_ --------------------------
	.section	.nv.constant0._Z12sumReductionPiS_,"a",@progbits
	.sectionflags	@""
	.align	4
.nv.constant0._Z12sumReductionPiS_:
	.zero		912


//--------------------- SYMBOLS --------------------------

	.type		.nv.reservedSmem.offset0,@object
	.size		.nv.reservedSmem.offset0,0x4
	.type		.nv.reservedSmem.cap,@object
	.size		.nv.reservedSmem.cap,0x4
